//
// Generated by NVIDIA NVVM Compiler
//
// Compiler Build ID: CL-36424714
// Cuda compilation tools, release 13.0, V13.0.88
// Based on NVVM 20.0.0
//

.version 9.0
.target sm_100
.address_size 64

	// .globl	_Z11test_kernelPii
.global .align 1 .b8 _ZN34_INTERNAL_abd1f5df_4_k_cu_2189b9cf4cuda3std3__45__cpo5beginE[1];
.global .align 1 .b8 _ZN34_INTERNAL_abd1f5df_4_k_cu_2189b9cf4cuda3std3__45__cpo3endE[1];
.global .align 1 .b8 _ZN34_INTERNAL_abd1f5df_4_k_cu_2189b9cf4cuda3std3__45__cpo6cbeginE[1];
.global .align 1 .b8 _ZN34_INTERNAL_abd1f5df_4_k_cu_2189b9cf4cuda3std3__45__cpo4cendE[1];
.global .align 1 .b8 _ZN34_INTERNAL_abd1f5df_4_k_cu_2189b9cf4cuda3std3__45__cpo6rbeginE[1];
.global .align 1 .b8 _ZN34_INTERNAL_abd1f5df_4_k_cu_2189b9cf4cuda3std3__45__cpo4rendE[1];
.global .align 1 .b8 _ZN34_INTERNAL_abd1f5df_4_k_cu_2189b9cf4cuda3std3__45__cpo7crbeginE[1];
.global .align 1 .b8 _ZN34_INTERNAL_abd1f5df_4_k_cu_2189b9cf4cuda3std3__45__cpo5crendE[1];
.global .align 1 .b8 _ZN34_INTERNAL_abd1f5df_4_k_cu_2189b9cf4cuda3std3__436_GLOBAL__N__abd1f5df_4_k_cu_2189b9cf6ignoreE[1];
.global .align 1 .b8 _ZN34_INTERNAL_abd1f5df_4_k_cu_2189b9cf4cuda3std3__419piecewise_constructE[1];
.global .align 1 .b8 _ZN34_INTERNAL_abd1f5df_4_k_cu_2189b9cf4cuda3std3__48in_placeE[1];
.global .align 1 .b8 _ZN34_INTERNAL_abd1f5df_4_k_cu_2189b9cf4cuda3std3__420unreachable_sentinelE[1];
.global .align 1 .b8 _ZN34_INTERNAL_abd1f5df_4_k_cu_2189b9cf4cuda3std3__47nulloptE[1];
.global .align 1 .b8 _ZN34_INTERNAL_abd1f5df_4_k_cu_2189b9cf4cuda3std3__48unexpectE[1];
.global .align 1 .b8 _ZN34_INTERNAL_abd1f5df_4_k_cu_2189b9cf4cuda3std6ranges3__45__cpo4swapE[1];
.global .align 1 .b8 _ZN34_INTERNAL_abd1f5df_4_k_cu_2189b9cf4cuda3std6ranges3__45__cpo9iter_moveE[1];
.global .align 1 .b8 _ZN34_INTERNAL_abd1f5df_4_k_cu_2189b9cf4cuda3std6ranges3__45__cpo5beginE[1];
.global .align 1 .b8 _ZN34_INTERNAL_abd1f5df_4_k_cu_2189b9cf4cuda3std6ranges3__45__cpo3endE[1];
.global .align 1 .b8 _ZN34_INTERNAL_abd1f5df_4_k_cu_2189b9cf4cuda3std6ranges3__45__cpo6cbeginE[1];
.global .align 1 .b8 _ZN34_INTERNAL_abd1f5df_4_k_cu_2189b9cf4cuda3std6ranges3__45__cpo4cendE[1];
.global .align 1 .b8 _ZN34_INTERNAL_abd1f5df_4_k_cu_2189b9cf4cuda3std6ranges3__45__cpo7advanceE[1];
.global .align 1 .b8 _ZN34_INTERNAL_abd1f5df_4_k_cu_2189b9cf4cuda3std6ranges3__45__cpo9iter_swapE[1];
.global .align 1 .b8 _ZN34_INTERNAL_abd1f5df_4_k_cu_2189b9cf4cuda3std6ranges3__45__cpo4nextE[1];
.global .align 1 .b8 _ZN34_INTERNAL_abd1f5df_4_k_cu_2189b9cf4cuda3std6ranges3__45__cpo4prevE[1];
.global .align 1 .b8 _ZN34_INTERNAL_abd1f5df_4_k_cu_2189b9cf4cuda3std6ranges3__45__cpo4dataE[1];
.global .align 1 .b8 _ZN34_INTERNAL_abd1f5df_4_k_cu_2189b9cf4cuda3std6ranges3__45__cpo5cdataE[1];
.global .align 1 .b8 _ZN34_INTERNAL_abd1f5df_4_k_cu_2189b9cf4cuda3std6ranges3__45__cpo4sizeE[1];
.global .align 1 .b8 _ZN34_INTERNAL_abd1f5df_4_k_cu_2189b9cf4cuda3std6ranges3__45__cpo5ssizeE[1];
.global .align 1 .b8 _ZN34_INTERNAL_abd1f5df_4_k_cu_2189b9cf4cuda3std6ranges3__45__cpo8distanceE[1];
.global .align 1 .b8 _ZN34_INTERNAL_abd1f5df_4_k_cu_2189b9cf6thrust24THRUST_300001_SM_1000_NS8cuda_cub3parE[1];
.global .align 1 .b8 _ZN34_INTERNAL_abd1f5df_4_k_cu_2189b9cf6thrust24THRUST_300001_SM_1000_NS8cuda_cub10par_nosyncE[1];
.global .align 1 .b8 _ZN34_INTERNAL_abd1f5df_4_k_cu_2189b9cf6thrust24THRUST_300001_SM_1000_NS6system6detail10sequential3seqE[1];
.global .align 1 .b8 _ZN34_INTERNAL_abd1f5df_4_k_cu_2189b9cf6thrust24THRUST_300001_SM_1000_NS6system3cpp3parE[1];
.global .align 1 .b8 _ZN34_INTERNAL_abd1f5df_4_k_cu_2189b9cf6thrust24THRUST_300001_SM_1000_NS12placeholders2_1E[1];
.global .align 1 .b8 _ZN34_INTERNAL_abd1f5df_4_k_cu_2189b9cf6thrust24THRUST_300001_SM_1000_NS12placeholders2_2E[1];
.global .align 1 .b8 _ZN34_INTERNAL_abd1f5df_4_k_cu_2189b9cf6thrust24THRUST_300001_SM_1000_NS12placeholders2_3E[1];
.global .align 1 .b8 _ZN34_INTERNAL_abd1f5df_4_k_cu_2189b9cf6thrust24THRUST_300001_SM_1000_NS12placeholders2_4E[1];
.global .align 1 .b8 _ZN34_INTERNAL_abd1f5df_4_k_cu_2189b9cf6thrust24THRUST_300001_SM_1000_NS12placeholders2_5E[1];
.global .align 1 .b8 _ZN34_INTERNAL_abd1f5df_4_k_cu_2189b9cf6thrust24THRUST_300001_SM_1000_NS12placeholders2_6E[1];
.global .align 1 .b8 _ZN34_INTERNAL_abd1f5df_4_k_cu_2189b9cf6thrust24THRUST_300001_SM_1000_NS12placeholders2_7E[1];
.global .align 1 .b8 _ZN34_INTERNAL_abd1f5df_4_k_cu_2189b9cf6thrust24THRUST_300001_SM_1000_NS12placeholders2_8E[1];
.global .align 1 .b8 _ZN34_INTERNAL_abd1f5df_4_k_cu_2189b9cf6thrust24THRUST_300001_SM_1000_NS12placeholders2_9E[1];
.global .align 1 .b8 _ZN34_INTERNAL_abd1f5df_4_k_cu_2189b9cf6thrust24THRUST_300001_SM_1000_NS12placeholders3_10E[1];
.global .align 1 .b8 _ZN34_INTERNAL_abd1f5df_4_k_cu_2189b9cf6thrust24THRUST_300001_SM_1000_NS3seqE[1];
.global .align 1 .b8 _ZN34_INTERNAL_abd1f5df_4_k_cu_2189b9cf6thrust24THRUST_300001_SM_1000_NS6deviceE[1];

.visible .entry _Z11test_kernelPii(
	.param .u64 .ptr .align 1 _Z11test_kernelPii_param_0,
	.param .u32 _Z11test_kernelPii_param_1
)
{
	.reg .pred 	%p<2>;
	.reg .b32 	%r<7>;
	.reg .b64 	%rd<5>;

	ld.param.u64 	%rd1, [_Z11test_kernelPii_param_0];
	ld.param.u32 	%r2, [_Z11test_kernelPii_param_1];
	mov.u32 	%r3, %ctaid.x;
	mov.u32 	%r4, %ntid.x;
	mov.u32 	%r5, %tid.x;
	mad.lo.s32 	%r1, %r3, %r4, %r5;
	setp.ge.s32 	%p1, %r1, %r2;
	@%p1 bra 	$L__BB0_2;
	cvta.to.global.u64 	%rd2, %rd1;
	shl.b32 	%r6, %r1, 1;
	mul.wide.s32 	%rd3, %r1, 4;
	add.s64 	%rd4, %rd2, %rd3;
	st.global.u32 	[%rd4], %r6;
$L__BB0_2:
	ret;

}
	// .globl	_ZN3cub18CUB_300001_SM_10006detail11EmptyKernelIvEEvv
.visible .entry _ZN3cub18CUB_300001_SM_10006detail11EmptyKernelIvEEvv()
{


	ret;

}


// ===== COMPILED SASS (sm_100) =====

	.target	sm_100

	.elftype	@"ET_EXEC"


//--------------------- .note.nv.tkinfo           --------------------------
	.section	.note.nv.tkinfo,"",@"SHT_NOTE"
	.sectionflags	@"SHF_NOTE_NV_TKINFO"
	.tkinfo
        /*0018*/ 	.word	0x00000002
        /*0030*/ 	.string	""
        /*0030*/ 	.string	"ptxas"
        /*0030*/ 	.string	"Cuda compilation tools, release 13.0, V13.0.88"
        /*0030*/ 	.string	"Build cuda_13.0.r13.0/compiler.36424714_0"
        /*0030*/ 	.string	"-arch sm_100 -m 64 "



//--------------------- .note.nv.cuinfo           --------------------------
	.section	.note.nv.cuinfo,"",@"SHT_NOTE"
	.sectionflags	@"SHF_NOTE_NV_CUINFO"
        /*0018*/ 	.short	0x0002
        /*001a*/ 	.short	0x0064
        /*001c*/ 	.short	0x0082
	.zero		2


//--------------------- .nv.info                  --------------------------
	.section	.nv.info,"",@"SHT_CUDA_INFO"
	.align	4


	//----- nvinfo : EIATTR_REGCOUNT
	.align		4
        /*0000*/ 	.byte	0x04, 0x2f
        /*0002*/ 	.short	(.L_46 - .L_45)
	.align		4
.L_45:
        /*0004*/ 	.word	index@(_Z11test_kernelPii)
        /*0008*/ 	.word	0x0000000a


	//----- nvinfo : EIATTR_FRAME_SIZE
	.align		4
.L_46:
        /*000c*/ 	.byte	0x04, 0x11
        /*000e*/ 	.short	(.L_48 - .L_47)
	.align		4
.L_47:
        /*0010*/ 	.word	index@(_Z11test_kernelPii)
        /*0014*/ 	.word	0x00000000


	//----- nvinfo : EIATTR_REGCOUNT
	.align		4
.L_48:
        /*0018*/ 	.byte	0x04, 0x2f
        /*001a*/ 	.short	(.L_50 - .L_49)
	.align		4
.L_49:
        /*001c*/ 	.word	index@(_ZN3cub18CUB_300001_SM_10006detail11EmptyKernelIvEEvv)
        /*0020*/ 	.word	0x00000004


	//----- nvinfo : EIATTR_FRAME_SIZE
	.align		4
.L_50:
        /*0024*/ 	.byte	0x04, 0x11
        /*0026*/ 	.short	(.L_52 - .L_51)
	.align		4
.L_51:
        /*0028*/ 	.word	index@(_ZN3cub18CUB_300001_SM_10006detail11EmptyKernelIvEEvv)
        /*002c*/ 	.word	0x00000000


	//----- nvinfo : EIATTR_MIN_STACK_SIZE
	.align		4
.L_52:
        /*0030*/ 	.byte	0x04, 0x12
        /*0032*/ 	.short	(.L_54 - .L_53)
	.align		4
.L_53:
        /*0034*/ 	.word	index@(_ZN3cub18CUB_300001_SM_10006detail11EmptyKernelIvEEvv)
        /*0038*/ 	.word	0x00000000


	//----- nvinfo : EIATTR_MIN_STACK_SIZE
	.align		4
.L_54:
        /*003c*/ 	.byte	0x04, 0x12
        /*003e*/ 	.short	(.L_56 - .L_55)
	.align		4
.L_55:
        /*0040*/ 	.word	index@(_Z11test_kernelPii)
        /*0044*/ 	.word	0x00000000
.L_56:


//--------------------- .nv.compat                --------------------------
	.section	.nv.compat,"",@"SHT_CUDA_COMPAT_INFO"
	.align	4
        /*0000*/ 	.byte	0x02, 0x09, 0x00, 0x00, 0x02, 0x02, 0x01, 0x00, 0x02, 0x05, 0x05, 0x00, 0x03, 0x07, 0x01, 0x01
        /*0010*/ 	.byte	0x02, 0x03, 0x00, 0x00, 0x02, 0x06, 0x01, 0x00, 0x04, 0x0b, 0x08, 0x00, 0x09, 0x00, 0x00, 0x00
        /*0020*/ 	.byte	0x00, 0x00, 0x00, 0x00


//--------------------- .nv.info._ZN3cub18CUB_300001_SM_10006detail11EmptyKernelIvEEvv --------------------------
	.section	.nv.info._ZN3cub18CUB_300001_SM_10006detail11EmptyKernelIvEEvv,"",@"SHT_CUDA_INFO"
	.sectionflags	@""
	.align	4


	//----- nvinfo : EIATTR_CUDA_API_VERSION
	.align		4
        /*0000*/ 	.byte	0x04, 0x37
        /*0002*/ 	.short	(.L_58 - .L_57)
.L_57:
        /*0004*/ 	.word	0x00000082


	//----- nvinfo : EIATTR_SPARSE_MMA_MASK
	.align		4
.L_58:
        /*0008*/ 	.byte	0x03, 0x50
        /*000a*/ 	.short	0x0000


	//----- nvinfo : EIATTR_MAXREG_COUNT
	.align		4
        /*000c*/ 	.byte	0x03, 0x1b
        /*000e*/ 	.short	0x00ff


	//----- nvinfo : EIATTR_MERCURY_ISA_VERSION
	.align		4
        /*0010*/ 	.byte	0x03, 0x5f
        /*0012*/ 	.short	0x0101


	//----- nvinfo : EIATTR_VRC_CTA_INIT_COUNT
	.align		4
        /*0014*/ 	.byte	0x02, 0x4a
	.zero		1
	.zero		1


	//----- nvinfo : EIATTR_EXIT_INSTR_OFFSETS
	.align		4
        /*0018*/ 	.byte	0x04, 0x1c
        /*001a*/ 	.short	(.L_60 - .L_59)


	//   ....[0]....
.L_59:
        /*001c*/ 	.word	0x00000010


	//----- nvinfo : EIATTR_SW_WAR
	.align		4
.L_60:
        /*0020*/ 	.byte	0x04, 0x36
        /*0022*/ 	.short	(.L_62 - .L_61)
.L_61:
        /*0024*/ 	.word	0x00000008
.L_62:


//--------------------- .nv.info._Z11test_kernelPii --------------------------
	.section	.nv.info._Z11test_kernelPii,"",@"SHT_CUDA_INFO"
	.sectionflags	@""
	.align	4


	//----- nvinfo : EIATTR_CUDA_API_VERSION
	.align		4
        /*0000*/ 	.byte	0x04, 0x37
        /*0002*/ 	.short	(.L_64 - .L_63)
.L_63:
        /*0004*/ 	.word	0x00000082


	//----- nvinfo : EIATTR_KPARAM_INFO
	.align		4
.L_64:
        /*0008*/ 	.byte	0x04, 0x17
        /*000a*/ 	.short	(.L_66 - .L_65)
.L_65:
        /*000c*/ 	.word	0x00000000
        /*0010*/ 	.short	0x0001
        /*0012*/ 	.short	0x0008
        /*0014*/ 	.byte	0x00, 0xf0, 0x11, 0x00


	//----- nvinfo : EIATTR_KPARAM_INFO
	.align		4
.L_66:
        /*0018*/ 	.byte	0x04, 0x17
        /*001a*/ 	.short	(.L_68 - .L_67)
.L_67:
        /*001c*/ 	.word	0x00000000
        /*0020*/ 	.short	0x0000
        /*0022*/ 	.short	0x0000
        /*0024*/ 	.byte	0x00, 0xf5, 0x21, 0x00


	//----- nvinfo : EIATTR_SPARSE_MMA_MASK
	.align		4
.L_68:
        /*0028*/ 	.byte	0x03, 0x50
        /*002a*/ 	.short	0x0000


	//----- nvinfo : EIATTR_MAXREG_COUNT
	.align		4
        /*002c*/ 	.byte	0x03, 0x1b
        /*002e*/ 	.short	0x00ff


	//----- nvinfo : EIATTR_MERCURY_ISA_VERSION
	.align		4
        /*0030*/ 	.byte	0x03, 0x5f
        /*0032*/ 	.short	0x0101


	//----- nvinfo : EIATTR_VRC_CTA_INIT_COUNT
	.align		4
        /*0034*/ 	.byte	0x02, 0x4a
	.zero		1
	.zero		1


	//----- nvinfo : EIATTR_EXIT_INSTR_OFFSETS
	.align		4
        /*0038*/ 	.byte	0x04, 0x1c
        /*003a*/ 	.short	(.L_70 - .L_69)


	//   ....[0]....
.L_69:
        /*003c*/ 	.word	0x00000070


	//   ....[1]....
        /*0040*/ 	.word	0x000000d0


	//----- nvinfo : EIATTR_CBANK_PARAM_SIZE
	.align		4
.L_70:
        /*0044*/ 	.byte	0x03, 0x19
        /*0046*/ 	.short	0x000c


	//----- nvinfo : EIATTR_PARAM_CBANK
	.align		4
        /*0048*/ 	.byte	0x04, 0x0a
        /*004a*/ 	.short	(.L_72 - .L_71)
	.align		4
.L_71:
        /*004c*/ 	.word	index@(.nv.constant0._Z11test_kernelPii)
        /*0050*/ 	.short	0x0380
        /*0052*/ 	.short	0x000c


	//----- nvinfo : EIATTR_SW_WAR
	.align		4
.L_72:
        /*0054*/ 	.byte	0x04, 0x36
        /*0056*/ 	.short	(.L_74 - .L_73)
.L_73:
        /*0058*/ 	.word	0x00000008
.L_74:


//--------------------- .nv.callgraph             --------------------------
	.section	.nv.callgraph,"",@"SHT_CUDA_CALLGRAPH"
	.align	4
	.sectionentsize	8
	.align		4
        /*0000*/ 	.word	0x00000000
	.align		4
        /*0004*/ 	.word	0xffffffff
	.align		4
        /*0008*/ 	.word	0x00000000
	.align		4
        /*000c*/ 	.word	0xfffffffe
	.align		4
        /*0010*/ 	.word	0x00000000
	.align		4
        /*0014*/ 	.word	0xfffffffd
	.align		4
        /*0018*/ 	.word	0x00000000
	.align		4
        /*001c*/ 	.word	0xfffffffc


//--------------------- .nv.constant4             --------------------------
	.section	.nv.constant4,"a",@progbits
	.align	8
	.align		8
.nv.constant4:
        /*0000*/ 	.dword	_ZN34_INTERNAL_abd1f5df_4_k_cu_2189b9cf4cuda3std3__45__cpo5beginE
	.align		8
        /*0008*/ 	.dword	_ZN34_INTERNAL_abd1f5df_4_k_cu_2189b9cf4cuda3std3__45__cpo3endE
	.align		8
        /*0010*/ 	.dword	_ZN34_INTERNAL_abd1f5df_4_k_cu_2189b9cf4cuda3std3__45__cpo6cbeginE
	.align		8
        /*0018*/ 	.dword	_ZN34_INTERNAL_abd1f5df_4_k_cu_2189b9cf4cuda3std3__45__cpo4cendE
	.align		8
        /*0020*/ 	.dword	_ZN34_INTERNAL_abd1f5df_4_k_cu_2189b9cf4cuda3std3__45__cpo6rbeginE
	.align		8
        /*0028*/ 	.dword	_ZN34_INTERNAL_abd1f5df_4_k_cu_2189b9cf4cuda3std3__45__cpo4rendE
	.align		8
        /*0030*/ 	.dword	_ZN34_INTERNAL_abd1f5df_4_k_cu_2189b9cf4cuda3std3__45__cpo7crbeginE
	.align		8
        /*0038*/ 	.dword	_ZN34_INTERNAL_abd1f5df_4_k_cu_2189b9cf4cuda3std3__45__cpo5crendE
	.align		8
        /*0040*/ 	.dword	_ZN34_INTERNAL_abd1f5df_4_k_cu_2189b9cf4cuda3std3__436_GLOBAL__N__abd1f5df_4_k_cu_2189b9cf6ignoreE
	.align		8
        /*0048*/ 	.dword	_ZN34_INTERNAL_abd1f5df_4_k_cu_2189b9cf4cuda3std3__419piecewise_constructE
	.align		8
        /*0050*/ 	.dword	_ZN34_INTERNAL_abd1f5df_4_k_cu_2189b9cf4cuda3std3__48in_placeE
	.align		8
        /*0058*/ 	.dword	_ZN34_INTERNAL_abd1f5df_4_k_cu_2189b9cf4cuda3std3__420unreachable_sentinelE
	.align		8
        /*0060*/ 	.dword	_ZN34_INTERNAL_abd1f5df_4_k_cu_2189b9cf4cuda3std3__47nulloptE
	.align		8
        /*0068*/ 	.dword	_ZN34_INTERNAL_abd1f5df_4_k_cu_2189b9cf4cuda3std3__48unexpectE
	.align		8
        /*0070*/ 	.dword	_ZN34_INTERNAL_abd1f5df_4_k_cu_2189b9cf4cuda3std6ranges3__45__cpo4swapE
	.align		8
        /*0078*/ 	.dword	_ZN34_INTERNAL_abd1f5df_4_k_cu_2189b9cf4cuda3std6ranges3__45__cpo9iter_moveE
	.align		8
        /*0080*/ 	.dword	_ZN34_INTERNAL_abd1f5df_4_k_cu_2189b9cf4cuda3std6ranges3__45__cpo5beginE
	.align		8
        /*0088*/ 	.dword	_ZN34_INTERNAL_abd1f5df_4_k_cu_2189b9cf4cuda3std6ranges3__45__cpo3endE
	.align		8
        /*0090*/ 	.dword	_ZN34_INTERNAL_abd1f5df_4_k_cu_2189b9cf4cuda3std6ranges3__45__cpo6cbeginE
	.align		8
        /*0098*/ 	.dword	_ZN34_INTERNAL_abd1f5df_4_k_cu_2189b9cf4cuda3std6ranges3__45__cpo4cendE
	.align		8
        /*00a0*/ 	.dword	_ZN34_INTERNAL_abd1f5df_4_k_cu_2189b9cf4cuda3std6ranges3__45__cpo7advanceE
	.align		8
        /*00a8*/ 	.dword	_ZN34_INTERNAL_abd1f5df_4_k_cu_2189b9cf4cuda3std6ranges3__45__cpo9iter_swapE
	.align		8
        /*00b0*/ 	.dword	_ZN34_INTERNAL_abd1f5df_4_k_cu_2189b9cf4cuda3std6ranges3__45__cpo4nextE
	.align		8
        /*00b8*/ 	.dword	_ZN34_INTERNAL_abd1f5df_4_k_cu_2189b9cf4cuda3std6ranges3__45__cpo4prevE
	.align		8
        /*00c0*/ 	.dword	_ZN34_INTERNAL_abd1f5df_4_k_cu_2189b9cf4cuda3std6ranges3__45__cpo4dataE
	.align		8
        /*00c8*/ 	.dword	_ZN34_INTERNAL_abd1f5df_4_k_cu_2189b9cf4cuda3std6ranges3__45__cpo5cdataE
	.align		8
        /*00d0*/ 	.dword	_ZN34_INTERNAL_abd1f5df_4_k_cu_2189b9cf4cuda3std6ranges3__45__cpo4sizeE
	.align		8
        /*00d8*/ 	.dword	_ZN34_INTERNAL_abd1f5df_4_k_cu_2189b9cf4cuda3std6ranges3__45__cpo5ssizeE
	.align		8
        /*00e0*/ 	.dword	_ZN34_INTERNAL_abd1f5df_4_k_cu_2189b9cf4cuda3std6ranges3__45__cpo8distanceE
	.align		8
        /*00e8*/ 	.dword	_ZN34_INTERNAL_abd1f5df_4_k_cu_2189b9cf6thrust24THRUST_300001_SM_1000_NS8cuda_cub3parE
	.align		8
        /*00f0*/ 	.dword	_ZN34_INTERNAL_abd1f5df_4_k_cu_2189b9cf6thrust24THRUST_300001_SM_1000_NS8cuda_cub10par_nosyncE
	.align		8
        /*00f8*/ 	.dword	_ZN34_INTERNAL_abd1f5df_4_k_cu_2189b9cf6thrust24THRUST_300001_SM_1000_NS6system6detail10sequential3seqE
	.align		8
        /*0100*/ 	.dword	_ZN34_INTERNAL_abd1f5df_4_k_cu_2189b9cf6thrust24THRUST_300001_SM_1000_NS6system3cpp3parE
	.align		8
        /*0108*/ 	.dword	_ZN34_INTERNAL_abd1f5df_4_k_cu_2189b9cf6thrust24THRUST_300001_SM_1000_NS12placeholders2_1E
	.align		8
        /*0110*/ 	.dword	_ZN34_INTERNAL_abd1f5df_4_k_cu_2189b9cf6thrust24THRUST_300001_SM_1000_NS12placeholders2_2E
	.align		8
        /*0118*/ 	.dword	_ZN34_INTERNAL_abd1f5df_4_k_cu_2189b9cf6thrust24THRUST_300001_SM_1000_NS12placeholders2_3E
	.align		8
        /*0120*/ 	.dword	_ZN34_INTERNAL_abd1f5df_4_k_cu_2189b9cf6thrust24THRUST_300001_SM_1000_NS12placeholders2_4E
	.align		8
        /*0128*/ 	.dword	_ZN34_INTERNAL_abd1f5df_4_k_cu_2189b9cf6thrust24THRUST_300001_SM_1000_NS12placeholders2_5E
	.align		8
        /*0130*/ 	.dword	_ZN34_INTERNAL_abd1f5df_4_k_cu_2189b9cf6thrust24THRUST_300001_SM_1000_NS12placeholders2_6E
	.align		8
        /*0138*/ 	.dword	_ZN34_INTERNAL_abd1f5df_4_k_cu_2189b9cf6thrust24THRUST_300001_SM_1000_NS12placeholders2_7E
	.align		8
        /*0140*/ 	.dword	_ZN34_INTERNAL_abd1f5df_4_k_cu_2189b9cf6thrust24THRUST_300001_SM_1000_NS12placeholders2_8E
	.align		8
        /*0148*/ 	.dword	_ZN34_INTERNAL_abd1f5df_4_k_cu_2189b9cf6thrust24THRUST_300001_SM_1000_NS12placeholders2_9E
	.align		8
        /*0150*/ 	.dword	_ZN34_INTERNAL_abd1f5df_4_k_cu_2189b9cf6thrust24THRUST_300001_SM_1000_NS12placeholders3_10E
	.align		8
        /*0158*/ 	.dword	_ZN34_INTERNAL_abd1f5df_4_k_cu_2189b9cf6thrust24THRUST_300001_SM_1000_NS3seqE
	.align		8
        /*0160*/ 	.dword	_ZN34_INTERNAL_abd1f5df_4_k_cu_2189b9cf6thrust24THRUST_300001_SM_1000_NS6deviceE


//--------------------- .text._ZN3cub18CUB_300001_SM_10006detail11EmptyKernelIvEEvv --------------------------
	.section	.text._ZN3cub18CUB_300001_SM_10006detail11EmptyKernelIvEEvv,"ax",@progbits
	.align	128
        .global         _ZN3cub18CUB_300001_SM_10006detail11EmptyKernelIvEEvv
        .type           _ZN3cub18CUB_300001_SM_10006detail11EmptyKernelIvEEvv,@function
        .size           _ZN3cub18CUB_300001_SM_10006detail11EmptyKernelIvEEvv,(.L_x_2 - _ZN3cub18CUB_300001_SM_10006detail11EmptyKernelIvEEvv)
        .other          _ZN3cub18CUB_300001_SM_10006detail11EmptyKernelIvEEvv,@"STO_CUDA_ENTRY STV_DEFAULT"
_ZN3cub18CUB_300001_SM_10006detail11EmptyKernelIvEEvv:
.text._ZN3cub18CUB_300001_SM_10006detail11EmptyKernelIvEEvv:
[----:B------:R-:W-:Y:S01]  /*0000*/  LDC R1, c[0x0][0x37c] ;  /* 0x0000df00ff017b82 */ /* 0x000fe20000000800 */
[----:B------:R-:W-:Y:S05]  /*0010*/  EXIT ;  /* 0x000000000000794d */ /* 0x000fea0003800000 */
.L_x_0:
[----:B------:R-:W-:-:S00]  /*0020*/  BRA `(.L_x_0) ;  /* 0xfffffffc00fc7947 */ /* 0x000fc0000383ffff */
[----:B------:R-:W-:-:S00]  /*0030*/  NOP ;  /* 0x0000000000007918 */ /* 0x000fc00000000000 */
        /* <DEDUP_REMOVED lines=12> */
.L_x_2:


//--------------------- .text._Z11test_kernelPii  --------------------------
	.section	.text._Z11test_kernelPii,"ax",@progbits
	.align	128
        .global         _Z11test_kernelPii
        .type           _Z11test_kernelPii,@function
        .size           _Z11test_kernelPii,(.L_x_3 - _Z11test_kernelPii)
        .other          _Z11test_kernelPii,@"STO_CUDA_ENTRY STV_DEFAULT"
_Z11test_kernelPii:
.text._Z11test_kernelPii:
[----:B------:R-:W-:Y:S01]  /*0000*/  LDC R1, c[0x0][0x37c] ;  /* 0x0000df00ff017b82 */ /* 0x000fe20000000800 */
[----:B------:R-:W0:Y:S07]  /*0010*/  S2R R0, SR_TID.X ;  /* 0x0000000000007919 */ /* 0x000e2e0000002100 */
[----:B------:R-:W0:Y:S01]  /*0020*/  S2UR UR4, SR_CTAID.X ;  /* 0x00000000000479c3 */ /* 0x000e220000002500 */
[----:B------:R-:W1:Y:S07]  /*0030*/  LDCU UR5, c[0x0][0x388] ;  /* 0x00007100ff0577ac */ /* 0x000e6e0008000800 */
[----:B------:R-:W0:Y:S02]  /*0040*/  LDC R5, c[0x0][0x360] ;  /* 0x0000d800ff057b82 */ /* 0x000e240000000800 */
[----:B0-----:R-:W-:-:S05]  /*0050*/  IMAD R5, R5, UR4, R0 ;  /* 0x0000000405057c24 */ /* 0x001fca000f8e0200 */
[----:B-1----:R-:W-:-:S13]  /*0060*/  ISETP.GE.AND P0, PT, R5, UR5, PT ;  /* 0x0000000505007c0c */ /* 0x002fda000bf06270 */
[----:B------:R-:W-:Y:S05]  /*0070*/  @P0 EXIT ;  /* 0x000000000000094d */ /* 0x000fea0003800000 */
[----:B------:R-:W0:Y:S01]  /*0080*/  LDC.64 R2, c[0x0][0x380] ;  /* 0x0000e000ff027b82 */ /* 0x000e220000000a00 */
[----:B------:R-:W1:Y:S01]  /*0090*/  LDCU.64 UR4, c[0x0][0x358] ;  /* 0x00006b00ff0477ac */ /* 0x000e620008000a00 */
[C---:B------:R-:W-:Y:S01]  /*00a0*/  SHF.L.U32 R7, R5.reuse, 0x1, RZ ;  /* 0x0000000105077819 */ /* 0x040fe200000006ff */
[----:B0-----:R-:W-:-:S05]  /*00b0*/  IMAD.WIDE R2, R5, 0x4, R2 ;  /* 0x0000000405027825 */ /* 0x001fca00078e0202 */
[----:B-1----:R-:W-:Y:S01]  /*00c0*/  STG.E desc[UR4][R2.64], R7 ;  /* 0x0000000702007986 */ /* 0x002fe2000c101904 */
[----:B------:R-:W-:Y:S05]  /*00d0*/  EXIT ;  /* 0x000000000000794d */ /* 0x000fea0003800000 */
.L_x_1:
        /* <DEDUP_REMOVED lines=10> */
.L_x_3:


//--------------------- .nv.shared.reserved.0     --------------------------
	.section	.nv.shared.reserved.0,"aw",@nobits
	.weak		__nv_reservedSMEM_offset_0_alias
	.size		__nv_reservedSMEM_offset_0_alias, 0, 64
	.other		__nv_reservedSMEM_offset_0_alias,@"STO_CUDA_RESERVED_SHARED STV_DEFAULT"
__nv_reservedSMEM_offset_0_alias:
	.zero		0
	.zero		64


//--------------------- .nv.global                --------------------------
	.section	.nv.global,"aw",@nobits
.nv.global:
	.type		_ZN34_INTERNAL_abd1f5df_4_k_cu_2189b9cf6thrust24THRUST_300001_SM_1000_NS12placeholders2_8E,@object
	.size		_ZN34_INTERNAL_abd1f5df_4_k_cu_2189b9cf6thrust24THRUST_300001_SM_1000_NS12placeholders2_8E,(_ZN34_INTERNAL_abd1f5df_4_k_cu_2189b9cf4cuda3std3__436_GLOBAL__N__abd1f5df_4_k_cu_2189b9cf6ignoreE - _ZN34_INTERNAL_abd1f5df_4_k_cu_2189b9cf6thrust24THRUST_300001_SM_1000_NS12placeholders2_8E)
_ZN34_INTERNAL_abd1f5df_4_k_cu_2189b9cf6thrust24THRUST_300001_SM_1000_NS12placeholders2_8E:
	.zero		1
	.type		_ZN34_INTERNAL_abd1f5df_4_k_cu_2189b9cf4cuda3std3__436_GLOBAL__N__abd1f5df_4_k_cu_2189b9cf6ignoreE,@object
	.size		_ZN34_INTERNAL_abd1f5df_4_k_cu_2189b9cf4cuda3std3__436_GLOBAL__N__abd1f5df_4_k_cu_2189b9cf6ignoreE,(_ZN34_INTERNAL_abd1f5df_4_k_cu_2189b9cf4cuda3std6ranges3__45__cpo4dataE - _ZN34_INTERNAL_abd1f5df_4_k_cu_2189b9cf4cuda3std3__436_GLOBAL__N__abd1f5df_4_k_cu_2189b9cf6ignoreE)
_ZN34_INTERNAL_abd1f5df_4_k_cu_2189b9cf4cuda3std3__436_GLOBAL__N__abd1f5df_4_k_cu_2189b9cf6ignoreE:
	.zero		1
	.type		_ZN34_INTERNAL_abd1f5df_4_k_cu_2189b9cf4cuda3std6ranges3__45__cpo4dataE,@object
	.size		_ZN34_INTERNAL_abd1f5df_4_k_cu_2189b9cf4cuda3std6ranges3__45__cpo4dataE,(_ZN34_INTERNAL_abd1f5df_4_k_cu_2189b9cf6thrust24THRUST_300001_SM_1000_NS6system3cpp3parE - _ZN34_INTERNAL_abd1f5df_4_k_cu_2189b9cf4cuda3std6ranges3__45__cpo4dataE)
_ZN34_INTERNAL_abd1f5df_4_k_cu_2189b9cf4cuda3std6ranges3__45__cpo4dataE:
	.zero		1
	.type		_ZN34_INTERNAL_abd1f5df_4_k_cu_2189b9cf6thrust24THRUST_300001_SM_1000_NS6system3cpp3parE,@object
	.size		_ZN34_INTERNAL_abd1f5df_4_k_cu_2189b9cf6thrust24THRUST_300001_SM_1000_NS6system3cpp3parE,(_ZN34_INTERNAL_abd1f5df_4_k_cu_2189b9cf4cuda3std3__45__cpo5beginE - _ZN34_INTERNAL_abd1f5df_4_k_cu_2189b9cf6thrust24THRUST_300001_SM_1000_NS6system3cpp3parE)
_ZN34_INTERNAL_abd1f5df_4_k_cu_2189b9cf6thrust24THRUST_300001_SM_1000_NS6system3cpp3parE:
	.zero		1
	.type		_ZN34_INTERNAL_abd1f5df_4_k_cu_2189b9cf4cuda3std3__45__cpo5beginE,@object
	.size		_ZN34_INTERNAL_abd1f5df_4_k_cu_2189b9cf4cuda3std3__45__cpo5beginE,(_ZN34_INTERNAL_abd1f5df_4_k_cu_2189b9cf4cuda3std6ranges3__45__cpo5beginE - _ZN34_INTERNAL_abd1f5df_4_k_cu_2189b9cf4cuda3std3__45__cpo5beginE)
_ZN34_INTERNAL_abd1f5df_4_k_cu_2189b9cf4cuda3std3__45__cpo5beginE:
	.zero		1
	.type		_ZN34_INTERNAL_abd1f5df_4_k_cu_2189b9cf4cuda3std6ranges3__45__cpo5beginE,@object
	.size		_ZN34_INTERNAL_abd1f5df_4_k_cu_2189b9cf4cuda3std6ranges3__45__cpo5beginE,(_ZN34_INTERNAL_abd1f5df_4_k_cu_2189b9cf6thrust24THRUST_300001_SM_1000_NS6deviceE - _ZN34_INTERNAL_abd1f5df_4_k_cu_2189b9cf4cuda3std6ranges3__45__cpo5beginE)
_ZN34_INTERNAL_abd1f5df_4_k_cu_2189b9cf4cuda3std6ranges3__45__cpo5beginE:
	.zero		1
	.type		_ZN34_INTERNAL_abd1f5df_4_k_cu_2189b9cf6thrust24THRUST_300001_SM_1000_NS6deviceE,@object
	.size		_ZN34_INTERNAL_abd1f5df_4_k_cu_2189b9cf6thrust24THRUST_300001_SM_1000_NS6deviceE,(_ZN34_INTERNAL_abd1f5df_4_k_cu_2189b9cf4cuda3std3__47nulloptE - _ZN34_INTERNAL_abd1f5df_4_k_cu_2189b9cf6thrust24THRUST_300001_SM_1000_NS6deviceE)
_ZN34_INTERNAL_abd1f5df_4_k_cu_2189b9cf6thrust24THRUST_300001_SM_1000_NS6deviceE:
	.zero		1
	.type		_ZN34_INTERNAL_abd1f5df_4_k_cu_2189b9cf4cuda3std3__47nulloptE,@object
	.size		_ZN34_INTERNAL_abd1f5df_4_k_cu_2189b9cf4cuda3std3__47nulloptE,(_ZN34_INTERNAL_abd1f5df_4_k_cu_2189b9cf4cuda3std6ranges3__45__cpo8distanceE - _ZN34_INTERNAL_abd1f5df_4_k_cu_2189b9cf4cuda3std3__47nulloptE)
_ZN34_INTERNAL_abd1f5df_4_k_cu_2189b9cf4cuda3std3__47nulloptE:
	.zero		1
	.type		_ZN34_INTERNAL_abd1f5df_4_k_cu_2189b9cf4cuda3std6ranges3__45__cpo8distanceE,@object
	.size		_ZN34_INTERNAL_abd1f5df_4_k_cu_2189b9cf4cuda3std6ranges3__45__cpo8distanceE,(_ZN34_INTERNAL_abd1f5df_4_k_cu_2189b9cf6thrust24THRUST_300001_SM_1000_NS12placeholders2_4E - _ZN34_INTERNAL_abd1f5df_4_k_cu_2189b9cf4cuda3std6ranges3__45__cpo8distanceE)
_ZN34_INTERNAL_abd1f5df_4_k_cu_2189b9cf4cuda3std6ranges3__45__cpo8distanceE:
	.zero		1
	.type		_ZN34_INTERNAL_abd1f5df_4_k_cu_2189b9cf6thrust24THRUST_300001_SM_1000_NS12placeholders2_4E,@object
	.size		_ZN34_INTERNAL_abd1f5df_4_k_cu_2189b9cf6thrust24THRUST_300001_SM_1000_NS12placeholders2_4E,(_ZN34_INTERNAL_abd1f5df_4_k_cu_2189b9cf4cuda3std3__45__cpo6rbeginE - _ZN34_INTERNAL_abd1f5df_4_k_cu_2189b9cf6thrust24THRUST_300001_SM_1000_NS12placeholders2_4E)
_ZN34_INTERNAL_abd1f5df_4_k_cu_2189b9cf6thrust24THRUST_300001_SM_1000_NS12placeholders2_4E:
	.zero		1
	.type		_ZN34_INTERNAL_abd1f5df_4_k_cu_2189b9cf4cuda3std3__45__cpo6rbeginE,@object
	.size		_ZN34_INTERNAL_abd1f5df_4_k_cu_2189b9cf4cuda3std3__45__cpo6rbeginE,(_ZN34_INTERNAL_abd1f5df_4_k_cu_2189b9cf4cuda3std6ranges3__45__cpo7advanceE - _ZN34_INTERNAL_abd1f5df_4_k_cu_2189b9cf4cuda3std3__45__cpo6rbeginE)
_ZN34_INTERNAL_abd1f5df_4_k_cu_2189b9cf4cuda3std3__45__cpo6rbeginE:
	.zero		1
	.type		_ZN34_INTERNAL_abd1f5df_4_k_cu_2189b9cf4cuda3std6ranges3__45__cpo7advanceE,@object
	.size		_ZN34_INTERNAL_abd1f5df_4_k_cu_2189b9cf4cuda3std6ranges3__45__cpo7advanceE,(_ZN34_INTERNAL_abd1f5df_4_k_cu_2189b9cf6thrust24THRUST_300001_SM_1000_NS12placeholders3_10E - _ZN34_INTERNAL_abd1f5df_4_k_cu_2189b9cf4cuda3std6ranges3__45__cpo7advanceE)
_ZN34_INTERNAL_abd1f5df_4_k_cu_2189b9cf4cuda3std6ranges3__45__cpo7advanceE:
	.zero		1
	.type		_ZN34_INTERNAL_abd1f5df_4_k_cu_2189b9cf6thrust24THRUST_300001_SM_1000_NS12placeholders3_10E,@object
	.size		_ZN34_INTERNAL_abd1f5df_4_k_cu_2189b9cf6thrust24THRUST_300001_SM_1000_NS12placeholders3_10E,(_ZN34_INTERNAL_abd1f5df_4_k_cu_2189b9cf4cuda3std3__48in_placeE - _ZN34_INTERNAL_abd1f5df_4_k_cu_2189b9cf6thrust24THRUST_300001_SM_1000_NS12placeholders3_10E)
_ZN34_INTERNAL_abd1f5df_4_k_cu_2189b9cf6thrust24THRUST_300001_SM_1000_NS12placeholders3_10E:
	.zero		1
	.type		_ZN34_INTERNAL_abd1f5df_4_k_cu_2189b9cf4cuda3std3__48in_placeE,@object
	.size		_ZN34_INTERNAL_abd1f5df_4_k_cu_2189b9cf4cuda3std3__48in_placeE,(_ZN34_INTERNAL_abd1f5df_4_k_cu_2189b9cf4cuda3std6ranges3__45__cpo4sizeE - _ZN34_INTERNAL_abd1f5df_4_k_cu_2189b9cf4cuda3std3__48in_placeE)
_ZN34_INTERNAL_abd1f5df_4_k_cu_2189b9cf4cuda3std3__48in_placeE:
	.zero		1
	.type		_ZN34_INTERNAL_abd1f5df_4_k_cu_2189b9cf4cuda3std6ranges3__45__cpo4sizeE,@object
	.size		_ZN34_INTERNAL_abd1f5df_4_k_cu_2189b9cf4cuda3std6ranges3__45__cpo4sizeE,(_ZN34_INTERNAL_abd1f5df_4_k_cu_2189b9cf6thrust24THRUST_300001_SM_1000_NS12placeholders2_2E - _ZN34_INTERNAL_abd1f5df_4_k_cu_2189b9cf4cuda3std6ranges3__45__cpo4sizeE)
_ZN34_INTERNAL_abd1f5df_4_k_cu_2189b9cf4cuda3std6ranges3__45__cpo4sizeE:
	.zero		1
	.type		_ZN34_INTERNAL_abd1f5df_4_k_cu_2189b9cf6thrust24THRUST_300001_SM_1000_NS12placeholders2_2E,@object
	.size		_ZN34_INTERNAL_abd1f5df_4_k_cu_2189b9cf6thrust24THRUST_300001_SM_1000_NS12placeholders2_2E,(_ZN34_INTERNAL_abd1f5df_4_k_cu_2189b9cf4cuda3std3__45__cpo6cbeginE - _ZN34_INTERNAL_abd1f5df_4_k_cu_2189b9cf6thrust24THRUST_300001_SM_1000_NS12placeholders2_2E)
_ZN34_INTERNAL_abd1f5df_4_k_cu_2189b9cf6thrust24THRUST_300001_SM_1000_NS12placeholders2_2E:
	.zero		1
	.type		_ZN34_INTERNAL_abd1f5df_4_k_cu_2189b9cf4cuda3std3__45__cpo6cbeginE,@object
	.size		_ZN34_INTERNAL_abd1f5df_4_k_cu_2189b9cf4cuda3std3__45__cpo6cbeginE,(_ZN34_INTERNAL_abd1f5df_4_k_cu_2189b9cf4cuda3std6ranges3__45__cpo6cbeginE - _ZN34_INTERNAL_abd1f5df_4_k_cu_2189b9cf4cuda3std3__45__cpo6cbeginE)
_ZN34_INTERNAL_abd1f5df_4_k_cu_2189b9cf4cuda3std3__45__cpo6cbeginE:
	.zero		1
	.type		_ZN34_INTERNAL_abd1f5df_4_k_cu_2189b9cf4cuda3std6ranges3__45__cpo6cbeginE,@object
	.size		_ZN34_INTERNAL_abd1f5df_4_k_cu_2189b9cf4cuda3std6ranges3__45__cpo6cbeginE,(_ZN34_INTERNAL_abd1f5df_4_k_cu_2189b9cf6thrust24THRUST_300001_SM_1000_NS12placeholders2_6E - _ZN34_INTERNAL_abd1f5df_4_k_cu_2189b9cf4cuda3std6ranges3__45__cpo6cbeginE)
_ZN34_INTERNAL_abd1f5df_4_k_cu_2189b9cf4cuda3std6ranges3__45__cpo6cbeginE:
	.zero		1
	.type		_ZN34_INTERNAL_abd1f5df_4_k_cu_2189b9cf6thrust24THRUST_300001_SM_1000_NS12placeholders2_6E,@object
	.size		_ZN34_INTERNAL_abd1f5df_4_k_cu_2189b9cf6thrust24THRUST_300001_SM_1000_NS12placeholders2_6E,(_ZN34_INTERNAL_abd1f5df_4_k_cu_2189b9cf4cuda3std3__45__cpo7crbeginE - _ZN34_INTERNAL_abd1f5df_4_k_cu_2189b9cf6thrust24THRUST_300001_SM_1000_NS12placeholders2_6E)
_ZN34_INTERNAL_abd1f5df_4_k_cu_2189b9cf6thrust24THRUST_300001_SM_1000_NS12placeholders2_6E:
	.zero		1
	.type		_ZN34_INTERNAL_abd1f5df_4_k_cu_2189b9cf4cuda3std3__45__cpo7crbeginE,@object
	.size		_ZN34_INTERNAL_abd1f5df_4_k_cu_2189b9cf4cuda3std3__45__cpo7crbeginE,(_ZN34_INTERNAL_abd1f5df_4_k_cu_2189b9cf4cuda3std6ranges3__45__cpo4nextE - _ZN34_INTERNAL_abd1f5df_4_k_cu_2189b9cf4cuda3std3__45__cpo7crbeginE)
_ZN34_INTERNAL_abd1f5df_4_k_cu_2189b9cf4cuda3std3__45__cpo7crbeginE:
	.zero		1
	.type		_ZN34_INTERNAL_abd1f5df_4_k_cu_2189b9cf4cuda3std6ranges3__45__cpo4nextE,@object
	.size		_ZN34_INTERNAL_abd1f5df_4_k_cu_2189b9cf4cuda3std6ranges3__45__cpo4nextE,(_ZN34_INTERNAL_abd1f5df_4_k_cu_2189b9cf4cuda3std6ranges3__45__cpo4swapE - _ZN34_INTERNAL_abd1f5df_4_k_cu_2189b9cf4cuda3std6ranges3__45__cpo4nextE)
_ZN34_INTERNAL_abd1f5df_4_k_cu_2189b9cf4cuda3std6ranges3__45__cpo4nextE:
	.zero		1
	.type		_ZN34_INTERNAL_abd1f5df_4_k_cu_2189b9cf4cuda3std6ranges3__45__cpo4swapE,@object
	.size		_ZN34_INTERNAL_abd1f5df_4_k_cu_2189b9cf4cuda3std6ranges3__45__cpo4swapE,(_ZN34_INTERNAL_abd1f5df_4_k_cu_2189b9cf6thrust24THRUST_300001_SM_1000_NS8cuda_cub10par_nosyncE - _ZN34_INTERNAL_abd1f5df_4_k_cu_2189b9cf4cuda3std6ranges3__45__cpo4swapE)
_ZN34_INTERNAL_abd1f5df_4_k_cu_2189b9cf4cuda3std6ranges3__45__cpo4swapE:
	.zero		1
	.type		_ZN34_INTERNAL_abd1f5df_4_k_cu_2189b9cf6thrust24THRUST_300001_SM_1000_NS8cuda_cub10par_nosyncE,@object
	.size		_ZN34_INTERNAL_abd1f5df_4_k_cu_2189b9cf6thrust24THRUST_300001_SM_1000_NS8cuda_cub10par_nosyncE,(_ZN34_INTERNAL_abd1f5df_4_k_cu_2189b9cf6thrust24THRUST_300001_SM_1000_NS3seqE - _ZN34_INTERNAL_abd1f5df_4_k_cu_2189b9cf6thrust24THRUST_300001_SM_1000_NS8cuda_cub10par_nosyncE)
_ZN34_INTERNAL_abd1f5df_4_k_cu_2189b9cf6thrust24THRUST_300001_SM_1000_NS8cuda_cub10par_nosyncE:
	.zero		1
	.type		_ZN34_INTERNAL_abd1f5df_4_k_cu_2189b9cf6thrust24THRUST_300001_SM_1000_NS3seqE,@object
	.size		_ZN34_INTERNAL_abd1f5df_4_k_cu_2189b9cf6thrust24THRUST_300001_SM_1000_NS3seqE,(_ZN34_INTERNAL_abd1f5df_4_k_cu_2189b9cf4cuda3std3__420unreachable_sentinelE - _ZN34_INTERNAL_abd1f5df_4_k_cu_2189b9cf6thrust24THRUST_300001_SM_1000_NS3seqE)
_ZN34_INTERNAL_abd1f5df_4_k_cu_2189b9cf6thrust24THRUST_300001_SM_1000_NS3seqE:
	.zero		1
	.type		_ZN34_INTERNAL_abd1f5df_4_k_cu_2189b9cf4cuda3std3__420unreachable_sentinelE,@object
	.size		_ZN34_INTERNAL_abd1f5df_4_k_cu_2189b9cf4cuda3std3__420unreachable_sentinelE,(_ZN34_INTERNAL_abd1f5df_4_k_cu_2189b9cf4cuda3std6ranges3__45__cpo5ssizeE - _ZN34_INTERNAL_abd1f5df_4_k_cu_2189b9cf4cuda3std3__420unreachable_sentinelE)
_ZN34_INTERNAL_abd1f5df_4_k_cu_2189b9cf4cuda3std3__420unreachable_sentinelE:
	.zero		1
	.type		_ZN34_INTERNAL_abd1f5df_4_k_cu_2189b9cf4cuda3std6ranges3__45__cpo5ssizeE,@object
	.size		_ZN34_INTERNAL_abd1f5df_4_k_cu_2189b9cf4cuda3std6ranges3__45__cpo5ssizeE,(_ZN34_INTERNAL_abd1f5df_4_k_cu_2189b9cf6thrust24THRUST_300001_SM_1000_NS12placeholders2_3E - _ZN34_INTERNAL_abd1f5df_4_k_cu_2189b9cf4cuda3std6ranges3__45__cpo5ssizeE)
_ZN34_INTERNAL_abd1f5df_4_k_cu_2189b9cf4cuda3std6ranges3__45__cpo5ssizeE:
	.zero		1
	.type		_ZN34_INTERNAL_abd1f5df_4_k_cu_2189b9cf6thrust24THRUST_300001_SM_1000_NS12placeholders2_3E,@object
	.size		_ZN34_INTERNAL_abd1f5df_4_k_cu_2189b9cf6thrust24THRUST_300001_SM_1000_NS12placeholders2_3E,(_ZN34_INTERNAL_abd1f5df_4_k_cu_2189b9cf4cuda3std3__45__cpo4cendE - _ZN34_INTERNAL_abd1f5df_4_k_cu_2189b9cf6thrust24THRUST_300001_SM_1000_NS12placeholders2_3E)
_ZN34_INTERNAL_abd1f5df_4_k_cu_2189b9cf6thrust24THRUST_300001_SM_1000_NS12placeholders2_3E:
	.zero		1
	.type		_ZN34_INTERNAL_abd1f5df_4_k_cu_2189b9cf4cuda3std3__45__cpo4cendE,@object
	.size		_ZN34_INTERNAL_abd1f5df_4_k_cu_2189b9cf4cuda3std3__45__cpo4cendE,(_ZN34_INTERNAL_abd1f5df_4_k_cu_2189b9cf4cuda3std6ranges3__45__cpo4cendE - _ZN34_INTERNAL_abd1f5df_4_k_cu_2189b9cf4cuda3std3__45__cpo4cendE)
_ZN34_INTERNAL_abd1f5df_4_k_cu_2189b9cf4cuda3std3__45__cpo4cendE:
	.zero		1
	.type		_ZN34_INTERNAL_abd1f5df_4_k_cu_2189b9cf4cuda3std6ranges3__45__cpo4cendE,@object
	.size		_ZN34_INTERNAL_abd1f5df_4_k_cu_2189b9cf4cuda3std6ranges3__45__cpo4cendE,(_ZN34_INTERNAL_abd1f5df_4_k_cu_2189b9cf6thrust24THRUST_300001_SM_1000_NS12placeholders2_7E - _ZN34_INTERNAL_abd1f5df_4_k_cu_2189b9cf4cuda3std6ranges3__45__cpo4cendE)
_ZN34_INTERNAL_abd1f5df_4_k_cu_2189b9cf4cuda3std6ranges3__45__cpo4cendE:
	.zero		1
	.type		_ZN34_INTERNAL_abd1f5df_4_k_cu_2189b9cf6thrust24THRUST_300001_SM_1000_NS12placeholders2_7E,@object
	.size		_ZN34_INTERNAL_abd1f5df_4_k_cu_2189b9cf6thrust24THRUST_300001_SM_1000_NS12placeholders2_7E,(_ZN34_INTERNAL_abd1f5df_4_k_cu_2189b9cf4cuda3std3__45__cpo5crendE - _ZN34_INTERNAL_abd1f5df_4_k_cu_2189b9cf6thrust24THRUST_300001_SM_1000_NS12placeholders2_7E)
_ZN34_INTERNAL_abd1f5df_4_k_cu_2189b9cf6thrust24THRUST_300001_SM_1000_NS12placeholders2_7E:
	.zero		1
	.type		_ZN34_INTERNAL_abd1f5df_4_k_cu_2189b9cf4cuda3std3__45__cpo5crendE,@object
	.size		_ZN34_INTERNAL_abd1f5df_4_k_cu_2189b9cf4cuda3std3__45__cpo5crendE,(_ZN34_INTERNAL_abd1f5df_4_k_cu_2189b9cf4cuda3std6ranges3__45__cpo4prevE - _ZN34_INTERNAL_abd1f5df_4_k_cu_2189b9cf4cuda3std3__45__cpo5crendE)
_ZN34_INTERNAL_abd1f5df_4_k_cu_2189b9cf4cuda3std3__45__cpo5crendE:
	.zero		1
	.type		_ZN34_INTERNAL_abd1f5df_4_k_cu_2189b9cf4cuda3std6ranges3__45__cpo4prevE,@object
	.size		_ZN34_INTERNAL_abd1f5df_4_k_cu_2189b9cf4cuda3std6ranges3__45__cpo4prevE,(_ZN34_INTERNAL_abd1f5df_4_k_cu_2189b9cf4cuda3std6ranges3__45__cpo9iter_moveE - _ZN34_INTERNAL_abd1f5df_4_k_cu_2189b9cf4cuda3std6ranges3__45__cpo4prevE)
_ZN34_INTERNAL_abd1f5df_4_k_cu_2189b9cf4cuda3std6ranges3__45__cpo4prevE:
	.zero		1
	.type		_ZN34_INTERNAL_abd1f5df_4_k_cu_2189b9cf4cuda3std6ranges3__45__cpo9iter_moveE,@object
	.size		_ZN34_INTERNAL_abd1f5df_4_k_cu_2189b9cf4cuda3std6ranges3__45__cpo9iter_moveE,(_ZN34_INTERNAL_abd1f5df_4_k_cu_2189b9cf6thrust24THRUST_300001_SM_1000_NS6system6detail10sequential3seqE - _ZN34_INTERNAL_abd1f5df_4_k_cu_2189b9cf4cuda3std6ranges3__45__cpo9iter_moveE)
_ZN34_INTERNAL_abd1f5df_4_k_cu_2189b9cf4cuda3std6ranges3__45__cpo9iter_moveE:
	.zero		1
	.type		_ZN34_INTERNAL_abd1f5df_4_k_cu_2189b9cf6thrust24THRUST_300001_SM_1000_NS6system6detail10sequential3seqE,@object
	.size		_ZN34_INTERNAL_abd1f5df_4_k_cu_2189b9cf6thrust24THRUST_300001_SM_1000_NS6system6detail10sequential3seqE,(_ZN34_INTERNAL_abd1f5df_4_k_cu_2189b9cf6thrust24THRUST_300001_SM_1000_NS12placeholders2_9E - _ZN34_INTERNAL_abd1f5df_4_k_cu_2189b9cf6thrust24THRUST_300001_SM_1000_NS6system6detail10sequential3seqE)
_ZN34_INTERNAL_abd1f5df_4_k_cu_2189b9cf6thrust24THRUST_300001_SM_1000_NS6system6detail10sequential3seqE:
	.zero		1
	.type		_ZN34_INTERNAL_abd1f5df_4_k_cu_2189b9cf6thrust24THRUST_300001_SM_1000_NS12placeholders2_9E,@object
	.size		_ZN34_INTERNAL_abd1f5df_4_k_cu_2189b9cf6thrust24THRUST_300001_SM_1000_NS12placeholders2_9E,(_ZN34_INTERNAL_abd1f5df_4_k_cu_2189b9cf4cuda3std3__419piecewise_constructE - _ZN34_INTERNAL_abd1f5df_4_k_cu_2189b9cf6thrust24THRUST_300001_SM_1000_NS12placeholders2_9E)
_ZN34_INTERNAL_abd1f5df_4_k_cu_2189b9cf6thrust24THRUST_300001_SM_1000_NS12placeholders2_9E:
	.zero		1
	.type		_ZN34_INTERNAL_abd1f5df_4_k_cu_2189b9cf4cuda3std3__419piecewise_constructE,@object
	.size		_ZN34_INTERNAL_abd1f5df_4_k_cu_2189b9cf4cuda3std3__419piecewise_constructE,(_ZN34_INTERNAL_abd1f5df_4_k_cu_2189b9cf4cuda3std6ranges3__45__cpo5cdataE - _ZN34_INTERNAL_abd1f5df_4_k_cu_2189b9cf4cuda3std3__419piecewise_constructE)
_ZN34_INTERNAL_abd1f5df_4_k_cu_2189b9cf4cuda3std3__419piecewise_constructE:
	.zero		1
	.type		_ZN34_INTERNAL_abd1f5df_4_k_cu_2189b9cf4cuda3std6ranges3__45__cpo5cdataE,@object
	.size		_ZN34_INTERNAL_abd1f5df_4_k_cu_2189b9cf4cuda3std6ranges3__45__cpo5cdataE,(_ZN34_INTERNAL_abd1f5df_4_k_cu_2189b9cf6thrust24THRUST_300001_SM_1000_NS12placeholders2_1E - _ZN34_INTERNAL_abd1f5df_4_k_cu_2189b9cf4cuda3std6ranges3__45__cpo5cdataE)
_ZN34_INTERNAL_abd1f5df_4_k_cu_2189b9cf4cuda3std6ranges3__45__cpo5cdataE:
	.zero		1
	.type		_ZN34_INTERNAL_abd1f5df_4_k_cu_2189b9cf6thrust24THRUST_300001_SM_1000_NS12placeholders2_1E,@object
	.size		_ZN34_INTERNAL_abd1f5df_4_k_cu_2189b9cf6thrust24THRUST_300001_SM_1000_NS12placeholders2_1E,(_ZN34_INTERNAL_abd1f5df_4_k_cu_2189b9cf4cuda3std3__45__cpo3endE - _ZN34_INTERNAL_abd1f5df_4_k_cu_2189b9cf6thrust24THRUST_300001_SM_1000_NS12placeholders2_1E)
_ZN34_INTERNAL_abd1f5df_4_k_cu_2189b9cf6thrust24THRUST_300001_SM_1000_NS12placeholders2_1E:
	.zero		1
	.type		_ZN34_INTERNAL_abd1f5df_4_k_cu_2189b9cf4cuda3std3__45__cpo3endE,@object
	.size		_ZN34_INTERNAL_abd1f5df_4_k_cu_2189b9cf4cuda3std3__45__cpo3endE,(_ZN34_INTERNAL_abd1f5df_4_k_cu_2189b9cf4cuda3std6ranges3__45__cpo3endE - _ZN34_INTERNAL_abd1f5df_4_k_cu_2189b9cf4cuda3std3__45__cpo3endE)
_ZN34_INTERNAL_abd1f5df_4_k_cu_2189b9cf4cuda3std3__45__cpo3endE:
	.zero		1
	.type		_ZN34_INTERNAL_abd1f5df_4_k_cu_2189b9cf4cuda3std6ranges3__45__cpo3endE,@object
	.size		_ZN34_INTERNAL_abd1f5df_4_k_cu_2189b9cf4cuda3std6ranges3__45__cpo3endE,(_ZN34_INTERNAL_abd1f5df_4_k_cu_2189b9cf6thrust24THRUST_300001_SM_1000_NS12placeholders2_5E - _ZN34_INTERNAL_abd1f5df_4_k_cu_2189b9cf4cuda3std6ranges3__45__cpo3endE)
_ZN34_INTERNAL_abd1f5df_4_k_cu_2189b9cf4cuda3std6ranges3__45__cpo3endE:
	.zero		1
	.type		_ZN34_INTERNAL_abd1f5df_4_k_cu_2189b9cf6thrust24THRUST_300001_SM_1000_NS12placeholders2_5E,@object
	.size		_ZN34_INTERNAL_abd1f5df_4_k_cu_2189b9cf6thrust24THRUST_300001_SM_1000_NS12placeholders2_5E,(_ZN34_INTERNAL_abd1f5df_4_k_cu_2189b9cf4cuda3std3__45__cpo4rendE - _ZN34_INTERNAL_abd1f5df_4_k_cu_2189b9cf6thrust24THRUST_300001_SM_1000_NS12placeholders2_5E)
_ZN34_INTERNAL_abd1f5df_4_k_cu_2189b9cf6thrust24THRUST_300001_SM_1000_NS12placeholders2_5E:
	.zero		1
	.type		_ZN34_INTERNAL_abd1f5df_4_k_cu_2189b9cf4cuda3std3__45__cpo4rendE,@object
	.size		_ZN34_INTERNAL_abd1f5df_4_k_cu_2189b9cf4cuda3std3__45__cpo4rendE,(_ZN34_INTERNAL_abd1f5df_4_k_cu_2189b9cf4cuda3std6ranges3__45__cpo9iter_swapE - _ZN34_INTERNAL_abd1f5df_4_k_cu_2189b9cf4cuda3std3__45__cpo4rendE)
_ZN34_INTERNAL_abd1f5df_4_k_cu_2189b9cf4cuda3std3__45__cpo4rendE:
	.zero		1
	.type		_ZN34_INTERNAL_abd1f5df_4_k_cu_2189b9cf4cuda3std6ranges3__45__cpo9iter_swapE,@object
	.size		_ZN34_INTERNAL_abd1f5df_4_k_cu_2189b9cf4cuda3std6ranges3__45__cpo9iter_swapE,(_ZN34_INTERNAL_abd1f5df_4_k_cu_2189b9cf4cuda3std3__48unexpectE - _ZN34_INTERNAL_abd1f5df_4_k_cu_2189b9cf4cuda3std6ranges3__45__cpo9iter_swapE)
_ZN34_INTERNAL_abd1f5df_4_k_cu_2189b9cf4cuda3std6ranges3__45__cpo9iter_swapE:
	.zero		1
	.type		_ZN34_INTERNAL_abd1f5df_4_k_cu_2189b9cf4cuda3std3__48unexpectE,@object
	.size		_ZN34_INTERNAL_abd1f5df_4_k_cu_2189b9cf4cuda3std3__48unexpectE,(_ZN34_INTERNAL_abd1f5df_4_k_cu_2189b9cf6thrust24THRUST_300001_SM_1000_NS8cuda_cub3parE - _ZN34_INTERNAL_abd1f5df_4_k_cu_2189b9cf4cuda3std3__48unexpectE)
_ZN34_INTERNAL_abd1f5df_4_k_cu_2189b9cf4cuda3std3__48unexpectE:
	.zero		1
	.type		_ZN34_INTERNAL_abd1f5df_4_k_cu_2189b9cf6thrust24THRUST_300001_SM_1000_NS8cuda_cub3parE,@object
	.size		_ZN34_INTERNAL_abd1f5df_4_k_cu_2189b9cf6thrust24THRUST_300001_SM_1000_NS8cuda_cub3parE,(.L_29 - _ZN34_INTERNAL_abd1f5df_4_k_cu_2189b9cf6thrust24THRUST_300001_SM_1000_NS8cuda_cub3parE)
_ZN34_INTERNAL_abd1f5df_4_k_cu_2189b9cf6thrust24THRUST_300001_SM_1000_NS8cuda_cub3parE:
	.zero		1
.L_29:


//--------------------- .nv.constant0._ZN3cub18CUB_300001_SM_10006detail11EmptyKernelIvEEvv --------------------------
	.section	.nv.constant0._ZN3cub18CUB_300001_SM_10006detail11EmptyKernelIvEEvv,"a",@progbits
	.sectionflags	@""
	.align	4
.nv.constant0._ZN3cub18CUB_300001_SM_10006detail11EmptyKernelIvEEvv:
	.zero		896


//--------------------- .nv.constant0._Z11test_kernelPii --------------------------
	.section	.nv.constant0._Z11test_kernelPii,"a",@progbits
	.sectionflags	@""
	.align	4
.nv.constant0._Z11test_kernelPii:
	.zero		908


//--------------------- SYMBOLS --------------------------

	.type		.nv.reservedSmem.offset0,@object
	.size		.nv.reservedSmem.offset0,0x4
